//
// Generated by NVIDIA NVVM Compiler
//
// Compiler Build ID: CL-36424714
// Cuda compilation tools, release 13.0, V13.0.88
// Based on NVVM 20.0.0
//

.version 9.0
.target sm_100
.address_size 64

	// .globl	_Z5checkPiS_
.extern .func  (.param .b32 func_retval0) vprintf
(
	.param .b64 vprintf_param_0,
	.param .b64 vprintf_param_1
)
;
.global .align 4 .u32 shaun;
.global .align 1 .b8 $str[4] = {37, 100, 10};

.visible .entry _Z5checkPiS_(
	.param .u64 .ptr .align 1 _Z5checkPiS__param_0,
	.param .u64 .ptr .align 1 _Z5checkPiS__param_1
)
{
	.local .align 8 .b8 	__local_depot0[8];
	.reg .b64 	%SP;
	.reg .b64 	%SPL;
	.reg .b32 	%r<5>;
	.reg .b64 	%rd<9>;

	mov.u64 	%SPL, __local_depot0;
	cvta.local.u64 	%SP, %SPL;
	ld.param.u64 	%rd1, [_Z5checkPiS__param_0];
	ld.param.u64 	%rd2, [_Z5checkPiS__param_1];
	cvta.to.global.u64 	%rd3, %rd2;
	cvta.to.global.u64 	%rd4, %rd1;
	add.u64 	%rd5, %SP, 0;
	add.u64 	%rd6, %SPL, 0;
	ld.global.u32 	%r1, [%rd4];
	st.local.u32 	[%rd6], %r1;
	mov.u64 	%rd7, $str;
	cvta.global.u64 	%rd8, %rd7;
	{ // callseq 0, 0
	.param .b64 param0;
	st.param.b64 	[param0], %rd8;
	.param .b64 param1;
	st.param.b64 	[param1], %rd5;
	.param .b32 retval0;
	call.uni (retval0), 
	vprintf, 
	(
	param0, 
	param1
	);
	ld.param.b32 	%r2, [retval0];
	} // callseq 0
	mov.b32 	%r4, 100;
	st.global.u32 	[%rd3], %r4;
	ret;

}


// ===== COMPILED SASS (sm_100) =====

	.target	sm_100

	.elftype	@"ET_EXEC"


//--------------------- .note.nv.tkinfo           --------------------------
	.section	.note.nv.tkinfo,"",@"SHT_NOTE"
	.sectionflags	@"SHF_NOTE_NV_TKINFO"
	.tkinfo
        /*0018*/ 	.word	0x00000002
        /*0030*/ 	.string	""
        /*0030*/ 	.string	"ptxas"
        /*0030*/ 	.string	"Cuda compilation tools, release 13.0, V13.0.88"
        /*0030*/ 	.string	"Build cuda_13.0.r13.0/compiler.36424714_0"
        /*0030*/ 	.string	"-arch sm_100 -m 64 "



//--------------------- .note.nv.cuinfo           --------------------------
	.section	.note.nv.cuinfo,"",@"SHT_NOTE"
	.sectionflags	@"SHF_NOTE_NV_CUINFO"
        /*0018*/ 	.short	0x0002
        /*001a*/ 	.short	0x0064
        /*001c*/ 	.short	0x0082
	.zero		2


//--------------------- .nv.info                  --------------------------
	.section	.nv.info,"",@"SHT_CUDA_INFO"
	.align	4


	//----- nvinfo : EIATTR_REGCOUNT
	.align		4
        /*0000*/ 	.byte	0x04, 0x2f
        /*0002*/ 	.short	(.L_3 - .L_2)
	.align		4
.L_2:
        /*0004*/ 	.word	index@(_Z5checkPiS_)
        /*0008*/ 	.word	0x00000018


	//----- nvinfo : EIATTR_FRAME_SIZE
	.align		4
.L_3:
        /*000c*/ 	.byte	0x04, 0x11
        /*000e*/ 	.short	(.L_5 - .L_4)
	.align		4
.L_4:
        /*0010*/ 	.word	index@(_Z5checkPiS_)
        /*0014*/ 	.word	0x00000008


	//----- nvinfo : EIATTR_MIN_STACK_SIZE
	.align		4
.L_5:
        /*0018*/ 	.byte	0x04, 0x12
        /*001a*/ 	.short	(.L_7 - .L_6)
	.align		4
.L_6:
        /*001c*/ 	.word	index@(_Z5checkPiS_)
        /*0020*/ 	.word	0x00000008
.L_7:


//--------------------- .nv.compat                --------------------------
	.section	.nv.compat,"",@"SHT_CUDA_COMPAT_INFO"
	.align	4
        /*0000*/ 	.byte	0x02, 0x09, 0x00, 0x00, 0x02, 0x02, 0x01, 0x00, 0x02, 0x05, 0x05, 0x00, 0x03, 0x07, 0x01, 0x01
        /*0010*/ 	.byte	0x02, 0x03, 0x00, 0x00, 0x02, 0x06, 0x01, 0x00, 0x04, 0x0b, 0x08, 0x00, 0x09, 0x00, 0x00, 0x00
        /*0020*/ 	.byte	0x00, 0x00, 0x00, 0x00


//--------------------- .nv.info._Z5checkPiS_     --------------------------
	.section	.nv.info._Z5checkPiS_,"",@"SHT_CUDA_INFO"
	.sectionflags	@""
	.align	4


	//----- nvinfo : EIATTR_CUDA_API_VERSION
	.align		4
        /*0000*/ 	.byte	0x04, 0x37
        /*0002*/ 	.short	(.L_9 - .L_8)
.L_8:
        /*0004*/ 	.word	0x00000082


	//----- nvinfo : EIATTR_KPARAM_INFO
	.align		4
.L_9:
        /*0008*/ 	.byte	0x04, 0x17
        /*000a*/ 	.short	(.L_11 - .L_10)
.L_10:
        /*000c*/ 	.word	0x00000000
        /*0010*/ 	.short	0x0001
        /*0012*/ 	.short	0x0008
        /*0014*/ 	.byte	0x00, 0xf5, 0x21, 0x00


	//----- nvinfo : EIATTR_KPARAM_INFO
	.align		4
.L_11:
        /*0018*/ 	.byte	0x04, 0x17
        /*001a*/ 	.short	(.L_13 - .L_12)
.L_12:
        /*001c*/ 	.word	0x00000000
        /*0020*/ 	.short	0x0000
        /*0022*/ 	.short	0x0000
        /*0024*/ 	.byte	0x00, 0xf5, 0x21, 0x00


	//----- nvinfo : EIATTR_SPARSE_MMA_MASK
	.align		4
.L_13:
        /*0028*/ 	.byte	0x03, 0x50
        /*002a*/ 	.short	0x0000


	//----- nvinfo : EIATTR_MAXREG_COUNT
	.align		4
        /*002c*/ 	.byte	0x03, 0x1b
        /*002e*/ 	.short	0x00ff


	//----- nvinfo : EIATTR_EXTERNS
	.align		4
        /*0030*/ 	.byte	0x04, 0x0f
        /*0032*/ 	.short	(.L_15 - .L_14)


	//   ....[0]....
	.align		4
.L_14:
        /*0034*/ 	.word	index@(vprintf)


	//----- nvinfo : EIATTR_MERCURY_ISA_VERSION
	.align		4
.L_15:
        /*0038*/ 	.byte	0x03, 0x5f
        /*003a*/ 	.short	0x0101


	//----- nvinfo : EIATTR_VRC_CTA_INIT_COUNT
	.align		4
        /*003c*/ 	.byte	0x02, 0x4a
	.zero		1
	.zero		1


	//----- nvinfo : EIATTR_SYSCALL_OFFSETS
	.align		4
        /*0040*/ 	.byte	0x04, 0x46
        /*0042*/ 	.short	(.L_17 - .L_16)


	//   ....[0]....
.L_16:
        /*0044*/ 	.word	0x00000100


	//----- nvinfo : EIATTR_EXIT_INSTR_OFFSETS
	.align		4
.L_17:
        /*0048*/ 	.byte	0x04, 0x1c
        /*004a*/ 	.short	(.L_19 - .L_18)


	//   ....[0]....
.L_18:
        /*004c*/ 	.word	0x00000140


	//----- nvinfo : EIATTR_CBANK_PARAM_SIZE
	.align		4
.L_19:
        /*0050*/ 	.byte	0x03, 0x19
        /*0052*/ 	.short	0x0010


	//----- nvinfo : EIATTR_PARAM_CBANK
	.align		4
        /*0054*/ 	.byte	0x04, 0x0a
        /*0056*/ 	.short	(.L_21 - .L_20)
	.align		4
.L_20:
        /*0058*/ 	.word	index@(.nv.constant0._Z5checkPiS_)
        /*005c*/ 	.short	0x0380
        /*005e*/ 	.short	0x0010


	//----- nvinfo : EIATTR_SW_WAR
	.align		4
.L_21:
        /*0060*/ 	.byte	0x04, 0x36
        /*0062*/ 	.short	(.L_23 - .L_22)
.L_22:
        /*0064*/ 	.word	0x00000008
.L_23:


//--------------------- .nv.callgraph             --------------------------
	.section	.nv.callgraph,"",@"SHT_CUDA_CALLGRAPH"
	.align	4
	.sectionentsize	8
	.align		4
        /*0000*/ 	.word	0x00000000
	.align		4
        /*0004*/ 	.word	0xffffffff
	.align		4
        /*0008*/ 	.word	index@(_Z5checkPiS_)
	.align		4
        /*000c*/ 	.word	index@(vprintf)
	.align		4
        /*0010*/ 	.word	0x00000000
	.align		4
        /*0014*/ 	.word	0xfffffffe
	.align		4
        /*0018*/ 	.word	0x00000000
	.align		4
        /*001c*/ 	.word	0xfffffffd
	.align		4
        /*0020*/ 	.word	0x00000000
	.align		4
        /*0024*/ 	.word	0xfffffffc


//--------------------- .nv.constant4             --------------------------
	.section	.nv.constant4,"a",@progbits
	.align	8
	.align		8
.nv.constant4:
        /*0000*/ 	.dword	vprintf
	.align		8
        /*0008*/ 	.dword	shaun
	.align		8
        /*0010*/ 	.dword	$str


//--------------------- .text._Z5checkPiS_        --------------------------
	.section	.text._Z5checkPiS_,"ax",@progbits
	.align	128
        .global         _Z5checkPiS_
        .type           _Z5checkPiS_,@function
        .size           _Z5checkPiS_,(.L_x_2 - _Z5checkPiS_)
        .other          _Z5checkPiS_,@"STO_CUDA_ENTRY STV_DEFAULT"
_Z5checkPiS_:
.text._Z5checkPiS_:
[----:B------:R-:W0:Y:S08]  /*0000*/  LDC R1, c[0x0][0x37c] ;  /* 0x0000df00ff017b82 */ /* 0x000e300000000800 */
[----:B------:R-:W1:Y:S01]  /*0010*/  LDC.64 R2, c[0x0][0x380] ;  /* 0x0000e000ff027b82 */ /* 0x000e620000000a00 */
[----:B------:R-:W1:Y:S01]  /*0020*/  LDCU.64 UR36, c[0x0][0x358] ;  /* 0x00006b00ff2477ac */ /* 0x000e620008000a00 */
[----:B0-----:R-:W-:Y:S01]  /*0030*/  VIADD R1, R1, 0xfffffff8 ;  /* 0xfffffff801017836 */ /* 0x001fe20000000000 */
[----:B------:R-:W0:Y:S01]  /*0040*/  LDCU UR4, c[0x0][0x2f8] ;  /* 0x00005f00ff0477ac */ /* 0x000e220008000800 */
[----:B------:R-:W2:Y:S01]  /*0050*/  LDCU.64 UR6, c[0x4][0x10] ;  /* 0x01000200ff0677ac */ /* 0x000ea20008000a00 */
[----:B-1----:R-:W3:Y:S01]  /*0060*/  LDG.E R2, desc[UR36][R2.64] ;  /* 0x0000002402027981 */ /* 0x002ee2000c1e1900 */
[----:B------:R-:W-:Y:S01]  /*0070*/  MOV R0, 0x0 ;  /* 0x0000000000007802 */ /* 0x000fe20000000f00 */
[----:B------:R-:W1:Y:S01]  /*0080*/  LDCU UR5, c[0x0][0x2fc] ;  /* 0x00005f80ff0577ac */ /* 0x000e620008000800 */
[----:B0-----:R-:W-:Y:S01]  /*0090*/  IADD3 R6, P0, PT, R1, UR4, RZ ;  /* 0x0000000401067c10 */ /* 0x001fe2000ff1e0ff */
[----:B--2---:R-:W-:Y:S01]  /*00a0*/  IMAD.U32 R4, RZ, RZ, UR6 ;  /* 0x00000006ff047e24 */ /* 0x004fe2000f8e00ff */
[----:B------:R0:W2:Y:S01]  /*00b0*/  LDC.64 R8, c[0x4][R0] ;  /* 0x0100000000087b82 */ /* 0x0000a20000000a00 */
[----:B------:R-:W-:-:S02]  /*00c0*/  MOV R5, UR7 ;  /* 0x0000000700057c02 */ /* 0x000fc40008000f00 */
[----:B-1----:R-:W-:Y:S01]  /*00d0*/  IMAD.X R7, RZ, RZ, UR5, P0 ;  /* 0x00000005ff077e24 */ /* 0x002fe200080e06ff */
[----:B--23--:R0:W-:Y:S07]  /*00e0*/  STL [R1], R2 ;  /* 0x0000000201007387 */ /* 0x00c1ee0000100800 */
[----:B------:R-:W-:-:S07]  /*00f0*/  LEPC R20, `(.L_x_0) ;  /* 0x000000001014794e */ /* 0x000fce0000000000 */
[----:B0-----:R-:W-:Y:S05]  /*0100*/  CALL.ABS.NOINC R8 ;  /* 0x0000000008007343 */ /* 0x001fea0003c00000 */
.L_x_0:
[----:B------:R-:W0:Y:S01]  /*0110*/  LDC.64 R2, c[0x0][0x388] ;  /* 0x0000e200ff027b82 */ /* 0x000e220000000a00 */
[----:B------:R-:W-:-:S05]  /*0120*/  HFMA2 R5, -RZ, RZ, 0, 5.9604644775390625e-06 ;  /* 0x00000064ff057431 */ /* 0x000fca00000001ff */
[----:B0-----:R-:W-:Y:S01]  /*0130*/  STG.E desc[UR36][R2.64], R5 ;  /* 0x0000000502007986 */ /* 0x001fe2000c101924 */
[----:B------:R-:W-:Y:S05]  /*0140*/  EXIT ;  /* 0x000000000000794d */ /* 0x000fea0003800000 */
.L_x_1:
[----:B------:R-:W-:-:S00]  /*0150*/  BRA `(.L_x_1) ;  /* 0xfffffffc00fc7947 */ /* 0x000fc0000383ffff */
[----:B------:R-:W-:-:S00]  /*0160*/  NOP ;  /* 0x0000000000007918 */ /* 0x000fc00000000000 */
        /* <DEDUP_REMOVED lines=9> */
.L_x_2:


//--------------------- .nv.global.init           --------------------------
	.section	.nv.global.init,"aw",@progbits
.nv.global.init:
	.type		$str,@object
	.size		$str,(.L_1 - $str)
$str:
        /*0000*/ 	.byte	0x25, 0x64, 0x0a, 0x00
.L_1:


//--------------------- .nv.shared.reserved.0     --------------------------
	.section	.nv.shared.reserved.0,"aw",@nobits
	.weak		__nv_reservedSMEM_offset_0_alias
	.size		__nv_reservedSMEM_offset_0_alias, 0, 64
	.other		__nv_reservedSMEM_offset_0_alias,@"STO_CUDA_RESERVED_SHARED STV_DEFAULT"
__nv_reservedSMEM_offset_0_alias:
	.zero		0
	.zero		64


//--------------------- .nv.global                --------------------------
	.section	.nv.global,"aw",@nobits
	.align	4
.nv.global:
	.type		shaun,@object
	.size		shaun,(.L_0 - shaun)
shaun:
	.zero		4
.L_0:


//--------------------- .nv.constant0._Z5checkPiS_ --------------------------
	.section	.nv.constant0._Z5checkPiS_,"a",@progbits
	.sectionflags	@""
	.align	4
.nv.constant0._Z5checkPiS_:
	.zero		912


//--------------------- SYMBOLS --------------------------

	.type		.nv.reservedSmem.offset0,@object
	.size		.nv.reservedSmem.offset0,0x4
	.type		vprintf,@function
